//
// Generated by NVIDIA NVVM Compiler
//
// Compiler Build ID: CL-36424714
// Cuda compilation tools, release 13.0, V13.0.88
// Based on NVVM 20.0.0
//

.version 9.0
.target sm_100
.address_size 64

	// .globl	_Z10max_kernelPKfi
.global .align 4 .f32 d_max;
.global .align 4 .f32 d_norm;
.extern .shared .align 16 .b8 mdata[];
.extern .shared .align 16 .b8 sdata[];

.visible .entry _Z10max_kernelPKfi(
	.param .u64 .ptr .align 1 _Z10max_kernelPKfi_param_0,
	.param .u32 _Z10max_kernelPKfi_param_1
)
{
	.reg .pred 	%p<9>;
	.reg .b32 	%r<21>;
	.reg .b32 	%f<11>;
	.reg .b64 	%rd<5>;

	ld.param.u64 	%rd1, [_Z10max_kernelPKfi_param_0];
	ld.param.u32 	%r10, [_Z10max_kernelPKfi_param_1];
	mov.u32 	%r1, %ntid.x;
	mov.u32 	%r11, %ctaid.x;
	mov.u32 	%r2, %tid.x;
	mad.lo.s32 	%r3, %r1, %r11, %r2;
	setp.ge.s32 	%p1, %r3, %r10;
	mov.f32 	%f10, 0fFF7FFFFF;
	@%p1 bra 	$L__BB0_2;
	cvta.to.global.u64 	%rd2, %rd1;
	mul.wide.s32 	%rd3, %r3, 4;
	add.s64 	%rd4, %rd2, %rd3;
	ld.global.f32 	%f10, [%rd4];
$L__BB0_2:
	shl.b32 	%r12, %r2, 2;
	mov.u32 	%r13, mdata;
	add.s32 	%r4, %r13, %r12;
	st.shared.f32 	[%r4], %f10;
	setp.lt.u32 	%p2, %r1, 2;
	@%p2 bra 	$L__BB0_7;
	mov.u32 	%r19, %r1;
$L__BB0_4:
	shr.u32 	%r6, %r19, 1;
	setp.ge.u32 	%p3, %r2, %r6;
	add.s32 	%r15, %r6, %r2;
	setp.ge.u32 	%p4, %r15, %r1;
	or.pred  	%p5, %p3, %p4;
	@%p5 bra 	$L__BB0_6;
	ld.shared.f32 	%f5, [%r4];
	shl.b32 	%r16, %r6, 2;
	add.s32 	%r17, %r4, %r16;
	ld.shared.f32 	%f6, [%r17];
	max.f32 	%f7, %f5, %f6;
	st.shared.f32 	[%r4], %f7;
$L__BB0_6:
	bar.sync 	0;
	setp.gt.u32 	%p6, %r19, 3;
	mov.u32 	%r19, %r6;
	@%p6 bra 	$L__BB0_4;
$L__BB0_7:
	setp.ne.s32 	%p7, %r2, 0;
	@%p7 bra 	$L__BB0_10;
	ld.shared.f32 	%f3, [mdata];
	ld.global.u32 	%r20, [d_max];
$L__BB0_9:
	mov.b32 	%f8, %r20;
	max.f32 	%f9, %f3, %f8;
	mov.b32 	%r18, %f9;
	atom.relaxed.global.cas.b32 	%r9, [d_max], %r20, %r18;
	setp.ne.s32 	%p8, %r20, %r9;
	mov.u32 	%r20, %r9;
	@%p8 bra 	$L__BB0_9;
$L__BB0_10:
	ret;

}
	// .globl	_Z16reduction_kernelPKfi
.visible .entry _Z16reduction_kernelPKfi(
	.param .u64 .ptr .align 1 _Z16reduction_kernelPKfi_param_0,
	.param .u32 _Z16reduction_kernelPKfi_param_1
)
{
	.reg .pred 	%p<8>;
	.reg .b32 	%r<16>;
	.reg .b32 	%f<14>;
	.reg .b64 	%rd<5>;

	ld.param.u64 	%rd1, [_Z16reduction_kernelPKfi_param_0];
	ld.param.u32 	%r7, [_Z16reduction_kernelPKfi_param_1];
	mov.u32 	%r1, %ntid.x;
	mov.u32 	%r8, %ctaid.x;
	mov.u32 	%r2, %tid.x;
	mad.lo.s32 	%r3, %r1, %r8, %r2;
	setp.ge.s32 	%p1, %r3, %r7;
	mov.f32 	%f13, 0f00000000;
	@%p1 bra 	$L__BB1_2;
	cvta.to.global.u64 	%rd2, %rd1;
	mul.wide.s32 	%rd3, %r3, 4;
	add.s64 	%rd4, %rd2, %rd3;
	ld.global.f32 	%f4, [%rd4];
	ld.global.f32 	%f5, [d_max];
	sub.f32 	%f6, %f4, %f5;
	mul.f32 	%f7, %f6, 0f3FB8AA3B;
	ex2.approx.f32 	%f13, %f7;
$L__BB1_2:
	shl.b32 	%r9, %r2, 2;
	mov.u32 	%r10, sdata;
	add.s32 	%r4, %r10, %r9;
	st.shared.f32 	[%r4], %f13;
	bar.sync 	0;
	setp.lt.u32 	%p2, %r1, 2;
	@%p2 bra 	$L__BB1_7;
	mov.u32 	%r15, %r1;
$L__BB1_4:
	shr.u32 	%r6, %r15, 1;
	setp.ge.u32 	%p3, %r2, %r6;
	add.s32 	%r12, %r6, %r2;
	setp.ge.u32 	%p4, %r12, %r1;
	or.pred  	%p5, %p3, %p4;
	@%p5 bra 	$L__BB1_6;
	shl.b32 	%r13, %r6, 2;
	add.s32 	%r14, %r4, %r13;
	ld.shared.f32 	%f8, [%r14];
	ld.shared.f32 	%f9, [%r4];
	add.f32 	%f10, %f8, %f9;
	st.shared.f32 	[%r4], %f10;
$L__BB1_6:
	bar.sync 	0;
	setp.gt.u32 	%p6, %r15, 3;
	mov.u32 	%r15, %r6;
	@%p6 bra 	$L__BB1_4;
$L__BB1_7:
	setp.ne.s32 	%p7, %r2, 0;
	@%p7 bra 	$L__BB1_9;
	ld.shared.f32 	%f11, [sdata];
	atom.global.add.f32 	%f12, [d_norm], %f11;
$L__BB1_9:
	ret;

}
	// .globl	_Z14softmax_kernelPKfPfi
.visible .entry _Z14softmax_kernelPKfPfi(
	.param .u64 .ptr .align 1 _Z14softmax_kernelPKfPfi_param_0,
	.param .u64 .ptr .align 1 _Z14softmax_kernelPKfPfi_param_1,
	.param .u32 _Z14softmax_kernelPKfPfi_param_2
)
{
	.reg .pred 	%p<2>;
	.reg .b32 	%r<6>;
	.reg .b32 	%f<8>;
	.reg .b64 	%rd<8>;

	ld.param.u64 	%rd1, [_Z14softmax_kernelPKfPfi_param_0];
	ld.param.u64 	%rd2, [_Z14softmax_kernelPKfPfi_param_1];
	ld.param.u32 	%r2, [_Z14softmax_kernelPKfPfi_param_2];
	mov.u32 	%r3, %tid.x;
	mov.u32 	%r4, %ctaid.x;
	mov.u32 	%r5, %ntid.x;
	mad.lo.s32 	%r1, %r4, %r5, %r3;
	setp.ge.s32 	%p1, %r1, %r2;
	@%p1 bra 	$L__BB2_2;
	cvta.to.global.u64 	%rd3, %rd1;
	cvta.to.global.u64 	%rd4, %rd2;
	mul.wide.s32 	%rd5, %r1, 4;
	add.s64 	%rd6, %rd3, %rd5;
	ld.global.f32 	%f1, [%rd6];
	ld.global.f32 	%f2, [d_max];
	sub.f32 	%f3, %f1, %f2;
	mul.f32 	%f4, %f3, 0f3FB8AA3B;
	ex2.approx.f32 	%f5, %f4;
	ld.global.f32 	%f6, [d_norm];
	div.rn.f32 	%f7, %f5, %f6;
	add.s64 	%rd7, %rd4, %rd5;
	st.global.f32 	[%rd7], %f7;
$L__BB2_2:
	ret;

}


// ===== COMPILED SASS (sm_100) =====

	.target	sm_100

	.elftype	@"ET_EXEC"


//--------------------- .note.nv.tkinfo           --------------------------
	.section	.note.nv.tkinfo,"",@"SHT_NOTE"
	.sectionflags	@"SHF_NOTE_NV_TKINFO"
	.tkinfo
        /*0018*/ 	.word	0x00000002
        /*0030*/ 	.string	""
        /*0030*/ 	.string	"ptxas"
        /*0030*/ 	.string	"Cuda compilation tools, release 13.0, V13.0.88"
        /*0030*/ 	.string	"Build cuda_13.0.r13.0/compiler.36424714_0"
        /*0030*/ 	.string	"-arch sm_100 -m 64 "



//--------------------- .note.nv.cuinfo           --------------------------
	.section	.note.nv.cuinfo,"",@"SHT_NOTE"
	.sectionflags	@"SHF_NOTE_NV_CUINFO"
        /*0018*/ 	.short	0x0002
        /*001a*/ 	.short	0x0064
        /*001c*/ 	.short	0x0082
	.zero		2


//--------------------- .nv.info                  --------------------------
	.section	.nv.info,"",@"SHT_CUDA_INFO"
	.align	4


	//----- nvinfo : EIATTR_REGCOUNT
	.align		4
        /*0000*/ 	.byte	0x04, 0x2f
        /*0002*/ 	.short	(.L_3 - .L_2)
	.align		4
.L_2:
        /*0004*/ 	.word	index@(_Z10max_kernelPKfi)
        /*0008*/ 	.word	0x0000000a


	//----- nvinfo : EIATTR_FRAME_SIZE
	.align		4
.L_3:
        /*000c*/ 	.byte	0x04, 0x11
        /*000e*/ 	.short	(.L_5 - .L_4)
	.align		4
.L_4:
        /*0010*/ 	.word	index@(_Z10max_kernelPKfi)
        /*0014*/ 	.word	0x00000000


	//----- nvinfo : EIATTR_REGCOUNT
	.align		4
.L_5:
        /*0018*/ 	.byte	0x04, 0x2f
        /*001a*/ 	.short	(.L_7 - .L_6)
	.align		4
.L_6:
        /*001c*/ 	.word	index@(_Z16reduction_kernelPKfi)
        /*0020*/ 	.word	0x0000000b


	//----- nvinfo : EIATTR_FRAME_SIZE
	.align		4
.L_7:
        /*0024*/ 	.byte	0x04, 0x11
        /*0026*/ 	.short	(.L_9 - .L_8)
	.align		4
.L_8:
        /*0028*/ 	.word	index@(_Z16reduction_kernelPKfi)
        /*002c*/ 	.word	0x00000000


	//----- nvinfo : EIATTR_REGCOUNT
	.align		4
.L_9:
        /*0030*/ 	.byte	0x04, 0x2f
        /*0032*/ 	.short	(.L_11 - .L_10)
	.align		4
.L_10:
        /*0034*/ 	.word	index@(_Z14softmax_kernelPKfPfi)
        /*0038*/ 	.word	0x0000000f


	//----- nvinfo : EIATTR_FRAME_SIZE
	.align		4
.L_11:
        /*003c*/ 	.byte	0x04, 0x11
        /*003e*/ 	.short	(.L_13 - .L_12)
	.align		4
.L_12:
        /*0040*/ 	.word	index@($__internal_0_$__cuda_sm3x_div_rn_noftz_f32_slowpath)
        /*0044*/ 	.word	0x00000000


	//----- nvinfo : EIATTR_FRAME_SIZE
	.align		4
.L_13:
        /*0048*/ 	.byte	0x04, 0x11
        /*004a*/ 	.short	(.L_15 - .L_14)
	.align		4
.L_14:
        /*004c*/ 	.word	index@(_Z14softmax_kernelPKfPfi)
        /*0050*/ 	.word	0x00000000


	//----- nvinfo : EIATTR_MIN_STACK_SIZE
	.align		4
.L_15:
        /*0054*/ 	.byte	0x04, 0x12
        /*0056*/ 	.short	(.L_17 - .L_16)
	.align		4
.L_16:
        /*0058*/ 	.word	index@(_Z14softmax_kernelPKfPfi)
        /*005c*/ 	.word	0x00000000


	//----- nvinfo : EIATTR_MIN_STACK_SIZE
	.align		4
.L_17:
        /*0060*/ 	.byte	0x04, 0x12
        /*0062*/ 	.short	(.L_19 - .L_18)
	.align		4
.L_18:
        /*0064*/ 	.word	index@(_Z16reduction_kernelPKfi)
        /*0068*/ 	.word	0x00000000


	//----- nvinfo : EIATTR_MIN_STACK_SIZE
	.align		4
.L_19:
        /*006c*/ 	.byte	0x04, 0x12
        /*006e*/ 	.short	(.L_21 - .L_20)
	.align		4
.L_20:
        /*0070*/ 	.word	index@(_Z10max_kernelPKfi)
        /*0074*/ 	.word	0x00000000
.L_21:


//--------------------- .nv.compat                --------------------------
	.section	.nv.compat,"",@"SHT_CUDA_COMPAT_INFO"
	.align	4
        /*0000*/ 	.byte	0x02, 0x09, 0x00, 0x00, 0x02, 0x02, 0x01, 0x00, 0x02, 0x05, 0x05, 0x00, 0x03, 0x07, 0x01, 0x01
        /*0010*/ 	.byte	0x02, 0x03, 0x00, 0x00, 0x02, 0x06, 0x01, 0x00, 0x04, 0x0b, 0x08, 0x00, 0x01, 0x00, 0x00, 0x00
        /*0020*/ 	.byte	0x00, 0x00, 0x00, 0x00


//--------------------- .nv.info._Z14softmax_kernelPKfPfi --------------------------
	.section	.nv.info._Z14softmax_kernelPKfPfi,"",@"SHT_CUDA_INFO"
	.sectionflags	@""
	.align	4


	//----- nvinfo : EIATTR_CUDA_API_VERSION
	.align		4
        /*0000*/ 	.byte	0x04, 0x37
        /*0002*/ 	.short	(.L_23 - .L_22)
.L_22:
        /*0004*/ 	.word	0x00000082


	//----- nvinfo : EIATTR_KPARAM_INFO
	.align		4
.L_23:
        /*0008*/ 	.byte	0x04, 0x17
        /*000a*/ 	.short	(.L_25 - .L_24)
.L_24:
        /*000c*/ 	.word	0x00000000
        /*0010*/ 	.short	0x0002
        /*0012*/ 	.short	0x0010
        /*0014*/ 	.byte	0x00, 0xf0, 0x11, 0x00


	//----- nvinfo : EIATTR_KPARAM_INFO
	.align		4
.L_25:
        /*0018*/ 	.byte	0x04, 0x17
        /*001a*/ 	.short	(.L_27 - .L_26)
.L_26:
        /*001c*/ 	.word	0x00000000
        /*0020*/ 	.short	0x0001
        /*0022*/ 	.short	0x0008
        /*0024*/ 	.byte	0x00, 0xf5, 0x21, 0x00


	//----- nvinfo : EIATTR_KPARAM_INFO
	.align		4
.L_27:
        /*0028*/ 	.byte	0x04, 0x17
        /*002a*/ 	.short	(.L_29 - .L_28)
.L_28:
        /*002c*/ 	.word	0x00000000
        /*0030*/ 	.short	0x0000
        /*0032*/ 	.short	0x0000
        /*0034*/ 	.byte	0x00, 0xf5, 0x21, 0x00


	//----- nvinfo : EIATTR_SPARSE_MMA_MASK
	.align		4
.L_29:
        /*0038*/ 	.byte	0x03, 0x50
        /*003a*/ 	.short	0x0000


	//----- nvinfo : EIATTR_MAXREG_COUNT
	.align		4
        /*003c*/ 	.byte	0x03, 0x1b
        /*003e*/ 	.short	0x00ff


	//----- nvinfo : EIATTR_MERCURY_ISA_VERSION
	.align		4
        /*0040*/ 	.byte	0x03, 0x5f
        /*0042*/ 	.short	0x0101


	//----- nvinfo : EIATTR_VRC_CTA_INIT_COUNT
	.align		4
        /*0044*/ 	.byte	0x02, 0x4a
	.zero		1
	.zero		1


	//----- nvinfo : EIATTR_EXIT_INSTR_OFFSETS
	.align		4
        /*0048*/ 	.byte	0x04, 0x1c
        /*004a*/ 	.short	(.L_31 - .L_30)


	//   ....[0]....
.L_30:
        /*004c*/ 	.word	0x00000070


	//   ....[1]....
        /*0050*/ 	.word	0x00000260


	//----- nvinfo : EIATTR_CRS_STACK_SIZE
	.align		4
.L_31:
        /*0054*/ 	.byte	0x04, 0x1e
        /*0056*/ 	.short	(.L_33 - .L_32)
.L_32:
        /*0058*/ 	.word	0x00000000


	//----- nvinfo : EIATTR_CBANK_PARAM_SIZE
	.align		4
.L_33:
        /*005c*/ 	.byte	0x03, 0x19
        /*005e*/ 	.short	0x0014


	//----- nvinfo : EIATTR_PARAM_CBANK
	.align		4
        /*0060*/ 	.byte	0x04, 0x0a
        /*0062*/ 	.short	(.L_35 - .L_34)
	.align		4
.L_34:
        /*0064*/ 	.word	index@(.nv.constant0._Z14softmax_kernelPKfPfi)
        /*0068*/ 	.short	0x0380
        /*006a*/ 	.short	0x0014


	//----- nvinfo : EIATTR_SW_WAR
	.align		4
.L_35:
        /*006c*/ 	.byte	0x04, 0x36
        /*006e*/ 	.short	(.L_37 - .L_36)
.L_36:
        /*0070*/ 	.word	0x00000008
.L_37:


//--------------------- .nv.info._Z16reduction_kernelPKfi --------------------------
	.section	.nv.info._Z16reduction_kernelPKfi,"",@"SHT_CUDA_INFO"
	.sectionflags	@""
	.align	4


	//----- nvinfo : EIATTR_CUDA_API_VERSION
	.align		4
        /*0000*/ 	.byte	0x04, 0x37
        /*0002*/ 	.short	(.L_39 - .L_38)
.L_38:
        /*0004*/ 	.word	0x00000082


	//----- nvinfo : EIATTR_KPARAM_INFO
	.align		4
.L_39:
        /*0008*/ 	.byte	0x04, 0x17
        /*000a*/ 	.short	(.L_41 - .L_40)
.L_40:
        /*000c*/ 	.word	0x00000000
        /*0010*/ 	.short	0x0001
        /*0012*/ 	.short	0x0008
        /*0014*/ 	.byte	0x00, 0xf0, 0x11, 0x00


	//----- nvinfo : EIATTR_KPARAM_INFO
	.align		4
.L_41:
        /*0018*/ 	.byte	0x04, 0x17
        /*001a*/ 	.short	(.L_43 - .L_42)
.L_42:
        /*001c*/ 	.word	0x00000000
        /*0020*/ 	.short	0x0000
        /*0022*/ 	.short	0x0000
        /*0024*/ 	.byte	0x00, 0xf5, 0x21, 0x00


	//----- nvinfo : EIATTR_SPARSE_MMA_MASK
	.align		4
.L_43:
        /*0028*/ 	.byte	0x03, 0x50
        /*002a*/ 	.short	0x0000


	//----- nvinfo : EIATTR_MAXREG_COUNT
	.align		4
        /*002c*/ 	.byte	0x03, 0x1b
        /*002e*/ 	.short	0x00ff


	//----- nvinfo : EIATTR_NUM_BARRIERS
	.align		4
        /*0030*/ 	.byte	0x02, 0x4c
        /*0032*/ 	.byte	0x01
	.zero		1


	//----- nvinfo : EIATTR_MERCURY_ISA_VERSION
	.align		4
        /*0034*/ 	.byte	0x03, 0x5f
        /*0036*/ 	.short	0x0101


	//----- nvinfo : EIATTR_VRC_CTA_INIT_COUNT
	.align		4
        /*0038*/ 	.byte	0x02, 0x4a
	.zero		1
	.zero		1


	//----- nvinfo : EIATTR_EXIT_INSTR_OFFSETS
	.align		4
        /*003c*/ 	.byte	0x04, 0x1c
        /*003e*/ 	.short	(.L_45 - .L_44)


	//   ....[0]....
.L_44:
        /*0040*/ 	.word	0x000002e0


	//   ....[1]....
        /*0044*/ 	.word	0x00000350


	//----- nvinfo : EIATTR_CBANK_PARAM_SIZE
	.align		4
.L_45:
        /*0048*/ 	.byte	0x03, 0x19
        /*004a*/ 	.short	0x000c


	//----- nvinfo : EIATTR_PARAM_CBANK
	.align		4
        /*004c*/ 	.byte	0x04, 0x0a
        /*004e*/ 	.short	(.L_47 - .L_46)
	.align		4
.L_46:
        /*0050*/ 	.word	index@(.nv.constant0._Z16reduction_kernelPKfi)
        /*0054*/ 	.short	0x0380
        /*0056*/ 	.short	0x000c


	//----- nvinfo : EIATTR_SW_WAR
	.align		4
.L_47:
        /*0058*/ 	.byte	0x04, 0x36
        /*005a*/ 	.short	(.L_49 - .L_48)
.L_48:
        /*005c*/ 	.word	0x00000008
.L_49:


//--------------------- .nv.info._Z10max_kernelPKfi --------------------------
	.section	.nv.info._Z10max_kernelPKfi,"",@"SHT_CUDA_INFO"
	.sectionflags	@""
	.align	4


	//----- nvinfo : EIATTR_CUDA_API_VERSION
	.align		4
        /*0000*/ 	.byte	0x04, 0x37
        /*0002*/ 	.short	(.L_51 - .L_50)
.L_50:
        /*0004*/ 	.word	0x00000082


	//----- nvinfo : EIATTR_KPARAM_INFO
	.align		4
.L_51:
        /*0008*/ 	.byte	0x04, 0x17
        /*000a*/ 	.short	(.L_53 - .L_52)
.L_52:
        /*000c*/ 	.word	0x00000000
        /*0010*/ 	.short	0x0001
        /*0012*/ 	.short	0x0008
        /*0014*/ 	.byte	0x00, 0xf0, 0x11, 0x00


	//----- nvinfo : EIATTR_KPARAM_INFO
	.align		4
.L_53:
        /*0018*/ 	.byte	0x04, 0x17
        /*001a*/ 	.short	(.L_55 - .L_54)
.L_54:
        /*001c*/ 	.word	0x00000000
        /*0020*/ 	.short	0x0000
        /*0022*/ 	.short	0x0000
        /*0024*/ 	.byte	0x00, 0xf5, 0x21, 0x00


	//----- nvinfo : EIATTR_SPARSE_MMA_MASK
	.align		4
.L_55:
        /*0028*/ 	.byte	0x03, 0x50
        /*002a*/ 	.short	0x0000


	//----- nvinfo : EIATTR_MAXREG_COUNT
	.align		4
        /*002c*/ 	.byte	0x03, 0x1b
        /*002e*/ 	.short	0x00ff


	//----- nvinfo : EIATTR_NUM_BARRIERS
	.align		4
        /*0030*/ 	.byte	0x02, 0x4c
        /*0032*/ 	.byte	0x01
	.zero		1


	//----- nvinfo : EIATTR_MERCURY_ISA_VERSION
	.align		4
        /*0034*/ 	.byte	0x03, 0x5f
        /*0036*/ 	.short	0x0101


	//----- nvinfo : EIATTR_VRC_CTA_INIT_COUNT
	.align		4
        /*0038*/ 	.byte	0x02, 0x4a
	.zero		1
	.zero		1


	//----- nvinfo : EIATTR_EXIT_INSTR_OFFSETS
	.align		4
        /*003c*/ 	.byte	0x04, 0x1c
        /*003e*/ 	.short	(.L_57 - .L_56)


	//   ....[0]....
.L_56:
        /*0040*/ 	.word	0x00000220


	//   ....[1]....
        /*0044*/ 	.word	0x000002f0


	//----- nvinfo : EIATTR_CRS_STACK_SIZE
	.align		4
.L_57:
        /*0048*/ 	.byte	0x04, 0x1e
        /*004a*/ 	.short	(.L_59 - .L_58)
.L_58:
        /*004c*/ 	.word	0x00000000


	//----- nvinfo : EIATTR_CBANK_PARAM_SIZE
	.align		4
.L_59:
        /*0050*/ 	.byte	0x03, 0x19
        /*0052*/ 	.short	0x000c


	//----- nvinfo : EIATTR_PARAM_CBANK
	.align		4
        /*0054*/ 	.byte	0x04, 0x0a
        /*0056*/ 	.short	(.L_61 - .L_60)
	.align		4
.L_60:
        /*0058*/ 	.word	index@(.nv.constant0._Z10max_kernelPKfi)
        /*005c*/ 	.short	0x0380
        /*005e*/ 	.short	0x000c


	//----- nvinfo : EIATTR_SW_WAR
	.align		4
.L_61:
        /*0060*/ 	.byte	0x04, 0x36
        /*0062*/ 	.short	(.L_63 - .L_62)
.L_62:
        /*0064*/ 	.word	0x00000008
.L_63:


//--------------------- .nv.callgraph             --------------------------
	.section	.nv.callgraph,"",@"SHT_CUDA_CALLGRAPH"
	.align	4
	.sectionentsize	8
	.align		4
        /*0000*/ 	.word	0x00000000
	.align		4
        /*0004*/ 	.word	0xffffffff
	.align		4
        /*0008*/ 	.word	0x00000000
	.align		4
        /*000c*/ 	.word	0xfffffffe
	.align		4
        /*0010*/ 	.word	0x00000000
	.align		4
        /*0014*/ 	.word	0xfffffffd
	.align		4
        /*0018*/ 	.word	0x00000000
	.align		4
        /*001c*/ 	.word	0xfffffffc


//--------------------- .nv.constant4             --------------------------
	.section	.nv.constant4,"a",@progbits
	.align	8
	.align		8
.nv.constant4:
        /*0000*/ 	.dword	d_max
	.align		8
        /*0008*/ 	.dword	d_norm


//--------------------- .text._Z14softmax_kernelPKfPfi --------------------------
	.section	.text._Z14softmax_kernelPKfPfi,"ax",@progbits
	.align	128
        .global         _Z14softmax_kernelPKfPfi
        .type           _Z14softmax_kernelPKfPfi,@function
        .size           _Z14softmax_kernelPKfPfi,(.L_x_21 - _Z14softmax_kernelPKfPfi)
        .other          _Z14softmax_kernelPKfPfi,@"STO_CUDA_ENTRY STV_DEFAULT"
_Z14softmax_kernelPKfPfi:
.text._Z14softmax_kernelPKfPfi:
[----:B------:R-:W-:Y:S01]  /*0000*/  LDC R1, c[0x0][0x37c] ;  /* 0x0000df00ff017b82 */ /* 0x000fe20000000800 */
[----:B------:R-:W0:Y:S07]  /*0010*/  S2R R2, SR_TID.X ;  /* 0x0000000000027919 */ /* 0x000e2e0000002100 */
[----:B------:R-:W0:Y:S01]  /*0020*/  S2UR UR4, SR_CTAID.X ;  /* 0x00000000000479c3 */ /* 0x000e220000002500 */
[----:B------:R-:W1:Y:S07]  /*0030*/  LDCU UR5, c[0x0][0x390] ;  /* 0x00007200ff0577ac */ /* 0x000e6e0008000800 */
[----:B------:R-:W0:Y:S02]  /*0040*/  LDC R3, c[0x0][0x360] ;  /* 0x0000d800ff037b82 */ /* 0x000e240000000800 */
[----:B0-----:R-:W-:-:S05]  /*0050*/  IMAD R2, R3, UR4, R2 ;  /* 0x0000000403027c24 */ /* 0x001fca000f8e0202 */
[----:B-1----:R-:W-:-:S13]  /*0060*/  ISETP.GE.AND P0, PT, R2, UR5, PT ;  /* 0x0000000502007c0c */ /* 0x002fda000bf06270 */
[----:B------:R-:W-:Y:S05]  /*0070*/  @P0 EXIT ;  /* 0x000000000000094d */ /* 0x000fea0003800000 */
[----:B------:R-:W0:Y:S01]  /*0080*/  LDC.64 R4, c[0x0][0x380] ;  /* 0x0000e000ff047b82 */ /* 0x000e220000000a00 */
[----:B------:R-:W1:Y:S07]  /*0090*/  LDCU.64 UR4, c[0x0][0x358] ;  /* 0x00006b00ff0477ac */ /* 0x000e6e0008000a00 */
[----:B------:R-:W2:Y:S08]  /*00a0*/  LDC.64 R6, c[0x4][RZ] ;  /* 0x01000000ff067b82 */ /* 0x000eb00000000a00 */
[----:B------:R-:W3:Y:S01]  /*00b0*/  LDC.64 R8, c[0x4][0x8] ;  /* 0x01000200ff087b82 */ /* 0x000ee20000000a00 */
[----:B0-----:R-:W-:-:S06]  /*00c0*/  IMAD.WIDE R4, R2, 0x4, R4 ;  /* 0x0000000402047825 */ /* 0x001fcc00078e0204 */
[----:B-1----:R-:W4:Y:S04]  /*00d0*/  LDG.E R4, desc[UR4][R4.64] ;  /* 0x0000000404047981 */ /* 0x002f28000c1e1900 */
[----:B--2---:R-:W4:Y:S04]  /*00e0*/  LDG.E R7, desc[UR4][R6.64] ;  /* 0x0000000406077981 */ /* 0x004f28000c1e1900 */
[----:B---3--:R-:W2:Y:S01]  /*00f0*/  LDG.E R9, desc[UR4][R8.64] ;  /* 0x0000000408097981 */ /* 0x008ea2000c1e1900 */
[----:B------:R-:W-:Y:S01]  /*0100*/  BSSY.RECONVERGENT B0, `(.L_x_0) ;  /* 0x0000012000007945 */ /* 0x000fe20003800200 */
[----:B----4-:R-:W-:-:S04]  /*0110*/  FADD R0, R4, -R7 ;  /* 0x8000000704007221 */ /* 0x010fc80000000000 */
[----:B------:R-:W-:-:S05]  /*0120*/  FMUL R3, R0, 1.4426950216293334961 ;  /* 0x3fb8aa3b00037820 */ /* 0x000fca0000400000 */
[----:B------:R-:W-:Y:S01]  /*0130*/  FSETP.GEU.AND P0, PT, R3, -126, PT ;  /* 0xc2fc00000300780b */ /* 0x000fe20003f0e000 */
[----:B--2---:R-:W0:-:S12]  /*0140*/  MUFU.RCP R10, R9 ;  /* 0x00000009000a7308 */ /* 0x004e180000001000 */
[----:B------:R-:W-:-:S04]  /*0150*/  @!P0 FMUL R3, R3, 0.5 ;  /* 0x3f00000003038820 */ /* 0x000fc80000400000 */
[----:B------:R-:W1:Y:S01]  /*0160*/  MUFU.EX2 R0, R3 ;  /* 0x0000000300007308 */ /* 0x000e620000000800 */
[----:B0-----:R-:W-:-:S04]  /*0170*/  FFMA R11, -R9, R10, 1 ;  /* 0x3f800000090b7423 */ /* 0x001fc8000000010a */
[----:B------:R-:W-:Y:S01]  /*0180*/  FFMA R11, R10, R11, R10 ;  /* 0x0000000b0a0b7223 */ /* 0x000fe2000000000a */
[----:B-1----:R-:W-:-:S04]  /*0190*/  @!P0 FMUL R0, R0, R0 ;  /* 0x0000000000008220 */ /* 0x002fc80000400000 */
[----:B------:R-:W0:Y:S01]  /*01a0*/  FCHK P0, R0, R9 ;  /* 0x0000000900007302 */ /* 0x000e220000000000 */
[----:B------:R-:W-:-:S04]  /*01b0*/  FFMA R4, R0, R11, RZ ;  /* 0x0000000b00047223 */ /* 0x000fc800000000ff */
[----:B------:R-:W-:-:S04]  /*01c0*/  FFMA R5, -R9, R4, R0 ;  /* 0x0000000409057223 */ /* 0x000fc80000000100 */
[----:B------:R-:W-:Y:S01]  /*01d0*/  FFMA R11, R11, R5, R4 ;  /* 0x000000050b0b7223 */ /* 0x000fe20000000004 */
[----:B0-----:R-:W-:Y:S06]  /*01e0*/  @!P0 BRA `(.L_x_1) ;  /* 0x00000000000c8947 */ /* 0x001fec0003800000 */
[----:B------:R-:W-:-:S07]  /*01f0*/  MOV R4, 0x210 ;  /* 0x0000021000047802 */ /* 0x000fce0000000f00 */
[----:B------:R-:W-:Y:S05]  /*0200*/  CALL.REL.NOINC `($__internal_0_$__cuda_sm3x_div_rn_noftz_f32_slowpath) ;  /* 0x0000000000187944 */ /* 0x000fea0003c00000 */
[----:B------:R-:W-:-:S07]  /*0210*/  IMAD.MOV.U32 R11, RZ, RZ, R0 ;  /* 0x000000ffff0b7224 */ /* 0x000fce00078e0000 */
.L_x_1:
[----:B------:R-:W-:Y:S05]  /*0220*/  BSYNC.RECONVERGENT B0 ;  /* 0x0000000000007941 */ /* 0x000fea0003800200 */
.L_x_0:
[----:B------:R-:W0:Y:S02]  /*0230*/  LDC.64 R4, c[0x0][0x388] ;  /* 0x0000e200ff047b82 */ /* 0x000e240000000a00 */
[----:B0-----:R-:W-:-:S05]  /*0240*/  IMAD.WIDE R2, R2, 0x4, R4 ;  /* 0x0000000402027825 */ /* 0x001fca00078e0204 */
[----:B------:R-:W-:Y:S01]  /*0250*/  STG.E desc[UR4][R2.64], R11 ;  /* 0x0000000b02007986 */ /* 0x000fe2000c101904 */
[----:B------:R-:W-:Y:S05]  /*0260*/  EXIT ;  /* 0x000000000000794d */ /* 0x000fea0003800000 */
        .weak           $__internal_0_$__cuda_sm3x_div_rn_noftz_f32_slowpath
        .type           $__internal_0_$__cuda_sm3x_div_rn_noftz_f32_slowpath,@function
        .size           $__internal_0_$__cuda_sm3x_div_rn_noftz_f32_slowpath,(.L_x_21 - $__internal_0_$__cuda_sm3x_div_rn_noftz_f32_slowpath)
$__internal_0_$__cuda_sm3x_div_rn_noftz_f32_slowpath:
[----:B------:R-:W-:Y:S01]  /*0270*/  SHF.R.U32.HI R5, RZ, 0x17, R9 ;  /* 0x00000017ff057819 */ /* 0x000fe20000011609 */
[----:B------:R-:W-:Y:S01]  /*0280*/  BSSY.RECONVERGENT B1, `(.L_x_2) ;  /* 0x0000064000017945 */ /* 0x000fe20003800200 */
[--C-:B------:R-:W-:Y:S01]  /*0290*/  SHF.R.U32.HI R3, RZ, 0x17, R0.reuse ;  /* 0x00000017ff037819 */ /* 0x100fe20000011600 */
[----:B------:R-:W-:Y:S01]  /*02a0*/  IMAD.MOV.U32 R7, RZ, RZ, R0 ;  /* 0x000000ffff077224 */ /* 0x000fe200078e0000 */
[----:B------:R-:W-:Y:S02]  /*02b0*/  LOP3.LUT R6, R5, 0xff, RZ, 0xc0, !PT ;  /* 0x000000ff05067812 */ /* 0x000fe400078ec0ff */
[----:B------:R-:W-:-:S03]  /*02c0*/  LOP3.LUT R5, R3, 0xff, RZ, 0xc0, !PT ;  /* 0x000000ff03057812 */ /* 0x000fc600078ec0ff */
[----:B------:R-:W-:Y:S02]  /*02d0*/  VIADD R11, R6, 0xffffffff ;  /* 0xffffffff060b7836 */ /* 0x000fe40000000000 */
[----:B------:R-:W-:-:S03]  /*02e0*/  VIADD R10, R5, 0xffffffff ;  /* 0xffffffff050a7836 */ /* 0x000fc60000000000 */
[----:B------:R-:W-:-:S04]  /*02f0*/  ISETP.GT.U32.AND P0, PT, R11, 0xfd, PT ;  /* 0x000000fd0b00780c */ /* 0x000fc80003f04070 */
[----:B------:R-:W-:-:S13]  /*0300*/  ISETP.GT.U32.OR P0, PT, R10, 0xfd, P0 ;  /* 0x000000fd0a00780c */ /* 0x000fda0000704470 */
[----:B------:R-:W-:Y:S01]  /*0310*/  @!P0 IMAD.MOV.U32 R8, RZ, RZ, RZ ;  /* 0x000000ffff088224 */ /* 0x000fe200078e00ff */
[----:B------:R-:W-:Y:S06]  /*0320*/  @!P0 BRA `(.L_x_3) ;  /* 0x0000000000608947 */ /* 0x000fec0003800000 */
[----:B------:R-:W-:Y:S01]  /*0330*/  FSETP.GTU.FTZ.AND P0, PT, |R0|, +INF , PT ;  /* 0x7f8000000000780b */ /* 0x000fe20003f1c200 */
[----:B------:R-:W-:Y:S01]  /*0340*/  IMAD.MOV.U32 R3, RZ, RZ, R9 ;  /* 0x000000ffff037224 */ /* 0x000fe200078e0009 */
[----:B------:R-:W-:-:S04]  /*0350*/  FSETP.GTU.FTZ.AND P1, PT, |R9|, +INF , PT ;  /* 0x7f8000000900780b */ /* 0x000fc80003f3c200 */
[----:B------:R-:W-:-:S13]  /*0360*/  PLOP3.LUT P0, PT, P0, P1, PT, 0xf8, 0x8f ;  /* 0x00000000008f781c */ /* 0x000fda0000703f70 */
[----:B------:R-:W-:Y:S05]  /*0370*/  @P0 BRA `(.L_x_4) ;  /* 0x00000004004c0947 */ /* 0x000fea0003800000 */
[----:B------:R-:W-:-:S13]  /*0380*/  LOP3.LUT P0, RZ, R9, 0x7fffffff, R7, 0xc8, !PT ;  /* 0x7fffffff09ff7812 */ /* 0x000fda000780c807 */
[----:B------:R-:W-:Y:S05]  /*0390*/  @!P0 BRA `(.L_x_5) ;  /* 0x00000004003c8947 */ /* 0x000fea0003800000 */
[C---:B------:R-:W-:Y:S02]  /*03a0*/  FSETP.NEU.FTZ.AND P2, PT, |R0|.reuse, +INF , PT ;  /* 0x7f8000000000780b */ /* 0x040fe40003f5d200 */
[----:B------:R-:W-:Y:S02]  /*03b0*/  FSETP.NEU.FTZ.AND P1, PT, |R3|, +INF , PT ;  /* 0x7f8000000300780b */ /* 0x000fe40003f3d200 */
[----:B------:R-:W-:-:S11]  /*03c0*/  FSETP.NEU.FTZ.AND P0, PT, |R0|, +INF , PT ;  /* 0x7f8000000000780b */ /* 0x000fd60003f1d200 */
[----:B------:R-:W-:Y:S05]  /*03d0*/  @!P1 BRA !P2, `(.L_x_5) ;  /* 0x00000004002c9947 */ /* 0x000fea0005000000 */
[----:B------:R-:W-:-:S04]  /*03e0*/  LOP3.LUT P2, RZ, R7, 0x7fffffff, RZ, 0xc0, !PT ;  /* 0x7fffffff07ff7812 */ /* 0x000fc8000784c0ff */
[----:B------:R-:W-:-:S13]  /*03f0*/  PLOP3.LUT P1, PT, P1, P2, PT, 0x2f, 0xf2 ;  /* 0x0000000000f2781c */ /* 0x000fda0000f24577 */
[----:B------:R-:W-:Y:S05]  /*0400*/  @P1 BRA `(.L_x_6) ;  /* 0x0000000400181947 */ /* 0x000fea0003800000 */
[----:B------:R-:W-:-:S04]  /*0410*/  LOP3.LUT P1, RZ, R9, 0x7fffffff, RZ, 0xc0, !PT ;  /* 0x7fffffff09ff7812 */ /* 0x000fc8000782c0ff */
[----:B------:R-:W-:-:S13]  /*0420*/  PLOP3.LUT P0, PT, P0, P1, PT, 0x2f, 0xf2 ;  /* 0x0000000000f2781c */ /* 0x000fda0000702577 */
[----:B------:R-:W-:Y:S05]  /*0430*/  @P0 BRA `(.L_x_7) ;  /* 0x0000000400000947 */ /* 0x000fea0003800000 */
[----:B------:R-:W-:Y:S02]  /*0440*/  ISETP.GE.AND P0, PT, R10, RZ, PT ;  /* 0x000000ff0a00720c */ /* 0x000fe40003f06270 */
[----:B------:R-:W-:-:S11]  /*0450*/  ISETP.GE.AND P1, PT, R11, RZ, PT ;  /* 0x000000ff0b00720c */ /* 0x000fd60003f26270 */
[----:B------:R-:W-:Y:S02]  /*0460*/  @P0 IMAD.MOV.U32 R8, RZ, RZ, RZ ;  /* 0x000000ffff080224 */ /* 0x000fe400078e00ff */
[----:B------:R-:W-:Y:S01]  /*0470*/  @!P0 FFMA R7, R0, 1.84467440737095516160e+19, RZ ;  /* 0x5f80000000078823 */ /* 0x000fe200000000ff */
[----:B------:R-:W-:Y:S02]  /*0480*/  @!P0 IMAD.MOV.U32 R8, RZ, RZ, -0x40 ;  /* 0xffffffc0ff088424 */ /* 0x000fe400078e00ff */
[----:B------:R-:W-:Y:S02]  /*0490*/  @!P1 FFMA R9, R3, 1.84467440737095516160e+19, RZ ;  /* 0x5f80000003099823 */ /* 0x000fe400000000ff */
[----:B------:R-:W-:-:S07]  /*04a0*/  @!P1 VIADD R8, R8, 0x40 ;  /* 0x0000004008089836 */ /* 0x000fce0000000000 */
.L_x_3:
[----:B------:R-:W-:Y:S01]  /*04b0*/  LEA R0, R6, 0xc0800000, 0x17 ;  /* 0xc080000006007811 */ /* 0x000fe200078eb8ff */
[----:B------:R-:W-:Y:S01]  /*04c0*/  VIADD R5, R5, 0xffffff81 ;  /* 0xffffff8105057836 */ /* 0x000fe20000000000 */
[----:B------:R-:W-:Y:S03]  /*04d0*/  BSSY.RECONVERGENT B2, `(.L_x_8) ;  /* 0x0000035000027945 */ /* 0x000fe60003800200 */
[----:B------:R-:W-:Y:S02]  /*04e0*/  IMAD.IADD R9, R9, 0x1, -R0 ;  /* 0x0000000109097824 */ /* 0x000fe400078e0a00 */
[C---:B------:R-:W-:Y:S01]  /*04f0*/  IMAD R0, R5.reuse, -0x800000, R7 ;  /* 0xff80000005007824 */ /* 0x040fe200078e0207 */
[----:B------:R-:W-:Y:S01]  /*0500*/  IADD3 R5, PT, PT, R5, 0x7f, -R6 ;  /* 0x0000007f05057810 */ /* 0x000fe20007ffe806 */
[----:B------:R-:W0:Y:S01]  /*0510*/  MUFU.RCP R3, R9 ;  /* 0x0000000900037308 */ /* 0x000e220000001000 */
[----:B------:R-:W-:-:S03]  /*0520*/  FADD.FTZ R11, -R9, -RZ ;  /* 0x800000ff090b7221 */ /* 0x000fc60000010100 */
[----:B------:R-:W-:Y:S02]  /*0530*/  IMAD.IADD R5, R5, 0x1, R8 ;  /* 0x0000000105057824 */ /* 0x000fe400078e0208 */
[----:B0-----:R-:W-:-:S04]  /*0540*/  FFMA R10, R3, R11, 1 ;  /* 0x3f800000030a7423 */ /* 0x001fc8000000000b */
[----:B------:R-:W-:-:S04]  /*0550*/  FFMA R12, R3, R10, R3 ;  /* 0x0000000a030c7223 */ /* 0x000fc80000000003 */
[----:B------:R-:W-:-:S04]  /*0560*/  FFMA R3, R0, R12, RZ ;  /* 0x0000000c00037223 */ /* 0x000fc800000000ff */
[----:B------:R-:W-:-:S04]  /*0570*/  FFMA R10, R11, R3, R0 ;  /* 0x000000030b0a7223 */ /* 0x000fc80000000000 */
[----:B------:R-:W-:-:S04]  /*0580*/  FFMA R7, R12, R10, R3 ;  /* 0x0000000a0c077223 */ /* 0x000fc80000000003 */
[----:B------:R-:W-:-:S04]  /*0590*/  FFMA R10, R11, R7, R0 ;  /* 0x000000070b0a7223 */ /* 0x000fc80000000000 */
[----:B------:R-:W-:-:S05]  /*05a0*/  FFMA R0, R12, R10, R7 ;  /* 0x0000000a0c007223 */ /* 0x000fca0000000007 */
[----:B------:R-:W-:-:S04]  /*05b0*/  SHF.R.U32.HI R3, RZ, 0x17, R0 ;  /* 0x00000017ff037819 */ /* 0x000fc80000011600 */
[----:B------:R-:W-:-:S05]  /*05c0*/  LOP3.LUT R3, R3, 0xff, RZ, 0xc0, !PT ;  /* 0x000000ff03037812 */ /* 0x000fca00078ec0ff */
[----:B------:R-:W-:-:S04]  /*05d0*/  IMAD.IADD R9, R3, 0x1, R5 ;  /* 0x0000000103097824 */ /* 0x000fc800078e0205 */
[----:B------:R-:W-:-:S05]  /*05e0*/  VIADD R3, R9, 0xffffffff ;  /* 0xffffffff09037836 */ /* 0x000fca0000000000 */
[----:B------:R-:W-:-:S13]  /*05f0*/  ISETP.GE.U32.AND P0, PT, R3, 0xfe, PT ;  /* 0x000000fe0300780c */ /* 0x000fda0003f06070 */
[----:B------:R-:W-:Y:S05]  /*0600*/  @!P0 BRA `(.L_x_9) ;  /* 0x0000000000808947 */ /* 0x000fea0003800000 */
[----:B------:R-:W-:-:S13]  /*0610*/  ISETP.GT.AND P0, PT, R9, 0xfe, PT ;  /* 0x000000fe0900780c */ /* 0x000fda0003f04270 */
[----:B------:R-:W-:Y:S05]  /*0620*/  @P0 BRA `(.L_x_10) ;  /* 0x00000000006c0947 */ /* 0x000fea0003800000 */
[----:B------:R-:W-:-:S13]  /*0630*/  ISETP.GE.AND P0, PT, R9, 0x1, PT ;  /* 0x000000010900780c */ /* 0x000fda0003f06270 */
[----:B------:R-:W-:Y:S05]  /*0640*/  @P0 BRA `(.L_x_11) ;  /* 0x0000000000740947 */ /* 0x000fea0003800000 */
[----:B------:R-:W-:Y:S02]  /*0650*/  ISETP.GE.AND P0, PT, R9, -0x18, PT ;  /* 0xffffffe80900780c */ /* 0x000fe40003f06270 */
[----:B------:R-:W-:-:S11]  /*0660*/  LOP3.LUT R0, R0, 0x80000000, RZ, 0xc0, !PT ;  /* 0x8000000000007812 */ /* 0x000fd600078ec0ff */
[----:B------:R-:W-:Y:S05]  /*0670*/  @!P0 BRA `(.L_x_11) ;  /* 0x0000000000688947 */ /* 0x000fea0003800000 */
[CCC-:B------:R-:W-:Y:S01]  /*0680*/  FFMA.RZ R3, R12.reuse, R10.reuse, R7.reuse ;  /* 0x0000000a0c037223 */ /* 0x1c0fe2000000c007 */
[C---:B------:R-:W-:Y:S02]  /*0690*/  VIADD R8, R9.reuse, 0x20 ;  /* 0x0000002009087836 */ /* 0x040fe40000000000 */
[CCC-:B------:R-:W-:Y:S01]  /*06a0*/  FFMA.RM R6, R12.reuse, R10.reuse, R7.reuse ;  /* 0x0000000a0c067223 */ /* 0x1c0fe20000004007 */
[----:B------:R-:W-:Y:S02]  /*06b0*/  ISETP.NE.AND P2, PT, R9, RZ, PT ;  /* 0x000000ff0900720c */ /* 0x000fe40003f45270 */
[----:B------:R-:W-:Y:S01]  /*06c0*/  LOP3.LUT R5, R3, 0x7fffff, RZ, 0xc0, !PT ;  /* 0x007fffff03057812 */ /* 0x000fe200078ec0ff */
[----:B------:R-:W-:Y:S01]  /*06d0*/  FFMA.RP R3, R12, R10, R7 ;  /* 0x0000000a0c037223 */ /* 0x000fe20000008007 */
[----:B------:R-:W-:Y:S01]  /*06e0*/  IMAD.MOV R7, RZ, RZ, -R9 ;  /* 0x000000ffff077224 */ /* 0x000fe200078e0a09 */
[----:B------:R-:W-:Y:S02]  /*06f0*/  ISETP.NE.AND P1, PT, R9, RZ, PT ;  /* 0x000000ff0900720c */ /* 0x000fe40003f25270 */
[----:B------:R-:W-:-:S02]  /*0700*/  LOP3.LUT R5, R5, 0x800000, RZ, 0xfc, !PT ;  /* 0x0080000005057812 */ /* 0x000fc400078efcff */
[----:B------:R-:W-:Y:S02]  /*0710*/  FSETP.NEU.FTZ.AND P0, PT, R3, R6, PT ;  /* 0x000000060300720b */ /* 0x000fe40003f1d000 */
[----:B------:R-:W-:Y:S02]  /*0720*/  SHF.L.U32 R8, R5, R8, RZ ;  /* 0x0000000805087219 */ /* 0x000fe400000006ff */
[----:B------:R-:W-:Y:S02]  /*0730*/  SEL R6, R7, RZ, P2 ;  /* 0x000000ff07067207 */ /* 0x000fe40001000000 */
[----:B------:R-:W-:Y:S02]  /*0740*/  ISETP.NE.AND P1, PT, R8, RZ, P1 ;  /* 0x000000ff0800720c */ /* 0x000fe40000f25270 */
[----:B------:R-:W-:Y:S02]  /*0750*/  SHF.R.U32.HI R6, RZ, R6, R5 ;  /* 0x00000006ff067219 */ /* 0x000fe40000011605 */
[----:B------:R-:W-:-:S02]  /*0760*/  PLOP3.LUT P0, PT, P0, P1, PT, 0xf8, 0x8f ;  /* 0x00000000008f781c */ /* 0x000fc40000703f70 */
[----:B------:R-:W-:Y:S02]  /*0770*/  SHF.R.U32.HI R8, RZ, 0x1, R6 ;  /* 0x00000001ff087819 */ /* 0x000fe40000011606 */
[----:B------:R-:W-:-:S04]  /*0780*/  SEL R3, RZ, 0x1, !P0 ;  /* 0x00000001ff037807 */ /* 0x000fc80004000000 */
[----:B------:R-:W-:-:S04]  /*0790*/  LOP3.LUT R3, R3, 0x1, R8, 0xf8, !PT ;  /* 0x0000000103037812 */ /* 0x000fc800078ef808 */
[----:B------:R-:W-:-:S05]  /*07a0*/  LOP3.LUT R3, R3, R6, RZ, 0xc0, !PT ;  /* 0x0000000603037212 */ /* 0x000fca00078ec0ff */
[----:B------:R-:W-:-:S05]  /*07b0*/  IMAD.IADD R3, R8, 0x1, R3 ;  /* 0x0000000108037824 */ /* 0x000fca00078e0203 */
[----:B------:R-:W-:Y:S01]  /*07c0*/  LOP3.LUT R0, R3, R0, RZ, 0xfc, !PT ;  /* 0x0000000003007212 */ /* 0x000fe200078efcff */
[----:B------:R-:W-:Y:S06]  /*07d0*/  BRA `(.L_x_11) ;  /* 0x0000000000107947 */ /* 0x000fec0003800000 */
.L_x_10:
[----:B------:R-:W-:-:S04]  /*07e0*/  LOP3.LUT R0, R0, 0x80000000, RZ, 0xc0, !PT ;  /* 0x8000000000007812 */ /* 0x000fc800078ec0ff */
[----:B------:R-:W-:Y:S01]  /*07f0*/  LOP3.LUT R0, R0, 0x7f800000, RZ, 0xfc, !PT ;  /* 0x7f80000000007812 */ /* 0x000fe200078efcff */
[----:B------:R-:W-:Y:S06]  /*0800*/  BRA `(.L_x_11) ;  /* 0x0000000000047947 */ /* 0x000fec0003800000 */
.L_x_9:
[----:B------:R-:W-:-:S07]  /*0810*/  IMAD R0, R5, 0x800000, R0 ;  /* 0x0080000005007824 */ /* 0x000fce00078e0200 */
.L_x_11:
[----:B------:R-:W-:Y:S05]  /*0820*/  BSYNC.RECONVERGENT B2 ;  /* 0x0000000000027941 */ /* 0x000fea0003800200 */
.L_x_8:
[----:B------:R-:W-:Y:S05]  /*0830*/  BRA `(.L_x_12) ;  /* 0x0000000000207947 */ /* 0x000fea0003800000 */
.L_x_7:
[----:B------:R-:W-:-:S04]  /*0840*/  LOP3.LUT R0, R9, 0x80000000, R7, 0x48, !PT ;  /* 0x8000000009007812 */ /* 0x000fc800078e4807 */
[----:B------:R-:W-:Y:S01]  /*0850*/  LOP3.LUT R0, R0, 0x7f800000, RZ, 0xfc, !PT ;  /* 0x7f80000000007812 */ /* 0x000fe200078efcff */
[----:B------:R-:W-:Y:S06]  /*0860*/  BRA `(.L_x_12) ;  /* 0x0000000000147947 */ /* 0x000fec0003800000 */
.L_x_6:
[----:B------:R-:W-:Y:S01]  /*0870*/  LOP3.LUT R0, R9, 0x80000000, R7, 0x48, !PT ;  /* 0x8000000009007812 */ /* 0x000fe200078e4807 */
[----:B------:R-:W-:Y:S06]  /*0880*/  BRA `(.L_x_12) ;  /* 0x00000000000c7947 */ /* 0x000fec0003800000 */
.L_x_5:
[----:B------:R-:W0:Y:S01]  /*0890*/  MUFU.RSQ R0, -QNAN ;  /* 0xffc0000000007908 */ /* 0x000e220000001400 */
[----:B------:R-:W-:Y:S05]  /*08a0*/  BRA `(.L_x_12) ;  /* 0x0000000000047947 */ /* 0x000fea0003800000 */
.L_x_4:
[----:B------:R-:W-:-:S07]  /*08b0*/  FADD.FTZ R0, R0, R3 ;  /* 0x0000000300007221 */ /* 0x000fce0000010000 */
.L_x_12:
[----:B------:R-:W-:Y:S05]  /*08c0*/  BSYNC.RECONVERGENT B1 ;  /* 0x0000000000017941 */ /* 0x000fea0003800200 */
.L_x_2:
[----:B------:R-:W-:-:S04]  /*08d0*/  IMAD.MOV.U32 R5, RZ, RZ, 0x0 ;  /* 0x00000000ff057424 */ /* 0x000fc800078e00ff */
[----:B0-----:R-:W-:Y:S05]  /*08e0*/  RET.REL.NODEC R4 `(_Z14softmax_kernelPKfPfi) ;  /* 0xfffffff404c47950 */ /* 0x001fea0003c3ffff */
.L_x_13:
[----:B------:R-:W-:-:S00]  /*08f0*/  BRA `(.L_x_13) ;  /* 0xfffffffc00fc7947 */ /* 0x000fc0000383ffff */
[----:B------:R-:W-:-:S00]  /*0900*/  NOP ;  /* 0x0000000000007918 */ /* 0x000fc00000000000 */
[----:B------:R-:W-:-:S00]  /*0910*/  NOP ;  /* 0x0000000000007918 */ /* 0x000fc00000000000 */
[----:B------:R-:W-:-:S00]  /*0920*/  NOP ;  /* 0x0000000000007918 */ /* 0x000fc00000000000 */
[----:B------:R-:W-:-:S00]  /*0930*/  NOP ;  /* 0x0000000000007918 */ /* 0x000fc00000000000 */
[----:B------:R-:W-:-:S00]  /*0940*/  NOP ;  /* 0x0000000000007918 */ /* 0x000fc00000000000 */
[----:B------:R-:W-:-:S00]  /*0950*/  NOP ;  /* 0x0000000000007918 */ /* 0x000fc00000000000 */
[----:B------:R-:W-:-:S00]  /*0960*/  NOP ;  /* 0x0000000000007918 */ /* 0x000fc00000000000 */
[----:B------:R-:W-:-:S00]  /*0970*/  NOP ;  /* 0x0000000000007918 */ /* 0x000fc00000000000 */
.L_x_21:


//--------------------- .text._Z16reduction_kernelPKfi --------------------------
	.section	.text._Z16reduction_kernelPKfi,"ax",@progbits
	.align	128
        .global         _Z16reduction_kernelPKfi
        .type           _Z16reduction_kernelPKfi,@function
        .size           _Z16reduction_kernelPKfi,(.L_x_23 - _Z16reduction_kernelPKfi)
        .other          _Z16reduction_kernelPKfi,@"STO_CUDA_ENTRY STV_DEFAULT"
_Z16reduction_kernelPKfi:
.text._Z16reduction_kernelPKfi:
[----:B------:R-:W-:Y:S01]  /*0000*/  LDC R1, c[0x0][0x37c] ;  /* 0x0000df00ff017b82 */ /* 0x000fe20000000800 */
[----:B------:R-:W0:Y:S01]  /*0010*/  S2R R7, SR_CTAID.X ;  /* 0x0000000000077919 */ /* 0x000e220000002500 */
[----:B------:R-:W0:Y:S01]  /*0020*/  LDCU UR8, c[0x0][0x360] ;  /* 0x00006c00ff0877ac */ /* 0x000e220008000800 */
[----:B------:R-:W0:Y:S01]  /*0030*/  S2R R8, SR_TID.X ;  /* 0x0000000000087919 */ /* 0x000e220000002100 */
[----:B------:R-:W1:Y:S01]  /*0040*/  LDCU UR4, c[0x0][0x388] ;  /* 0x00007100ff0477ac */ /* 0x000e620008000800 */
[----:B------:R-:W2:Y:S01]  /*0050*/  LDCU.64 UR6, c[0x0][0x358] ;  /* 0x00006b00ff0677ac */ /* 0x000ea20008000a00 */
[----:B0-----:R-:W-:-:S05]  /*0060*/  IMAD R7, R7, UR8, R8 ;  /* 0x0000000807077c24 */ /* 0x001fca000f8e0208 */
[----:B-1----:R-:W-:-:S13]  /*0070*/  ISETP.GE.AND P2, PT, R7, UR4, PT ;  /* 0x0000000407007c0c */ /* 0x002fda000bf46270 */
[----:B------:R-:W0:Y:S08]  /*0080*/  @!P2 LDC.64 R2, c[0x0][0x380] ;  /* 0x0000e000ff02ab82 */ /* 0x000e300000000a00 */
[----:B------:R-:W1:Y:S01]  /*0090*/  @!P2 LDC.64 R4, c[0x4][RZ] ;  /* 0x01000000ff04ab82 */ /* 0x000e620000000a00 */
[----:B0-----:R-:W-:-:S06]  /*00a0*/  @!P2 IMAD.WIDE R2, R7, 0x4, R2 ;  /* 0x000000040702a825 */ /* 0x001fcc00078e0202 */
[----:B--2---:R0:W2:Y:S04]  /*00b0*/  @!P2 LDG.E R2, desc[UR6][R2.64] ;  /* 0x000000060202a981 */ /* 0x0040a8000c1e1900 */
[----:B-1----:R-:W2:Y:S01]  /*00c0*/  @!P2 LDG.E R5, desc[UR6][R4.64] ;  /* 0x000000060405a981 */ /* 0x002ea2000c1e1900 */
[----:B------:R-:W-:Y:S01]  /*00d0*/  PLOP3.LUT P0, PT, PT, PT, PT, 0x80, 0x8 ;  /* 0x000000000008781c */ /* 0x000fe20003f0f070 */
[----:B------:R-:W1:Y:S01]  /*00e0*/  S2UR UR5, SR_CgaCtaId ;  /* 0x00000000000579c3 */ /* 0x000e620000008800 */
[----:B------:R-:W-:Y:S01]  /*00f0*/  UMOV UR4, 0x400 ;  /* 0x0000040000047882 */ /* 0x000fe20000000000 */
[----:B------:R-:W-:Y:S02]  /*0100*/  UISETP.GE.U32.AND UP0, UPT, UR8, 0x2, UPT ;  /* 0x000000020800788c */ /* 0x000fe4000bf06070 */
[----:B-1----:R-:W-:-:S06]  /*0110*/  ULEA UR4, UR5, UR4, 0x18 ;  /* 0x0000000405047291 */ /* 0x002fcc000f8ec0ff */
[----:B0-----:R-:W-:Y:S01]  /*0120*/  LEA R3, R8, UR4, 0x2 ;  /* 0x0000000408037c11 */ /* 0x001fe2000f8e10ff */
[----:B--2---:R-:W-:-:S04]  /*0130*/  @!P2 FADD R0, R2, -R5 ;  /* 0x800000050200a221 */ /* 0x004fc80000000000 */
[----:B------:R-:W-:-:S05]  /*0140*/  @!P2 FMUL R6, R0, 1.4426950216293334961 ;  /* 0x3fb8aa3b0006a820 */ /* 0x000fca0000400000 */
[----:B------:R-:W-:-:S04]  /*0150*/  @!P2 FSETP.GEU.AND P1, PT, R6, -126, PT ;  /* 0xc2fc00000600a80b */ /* 0x000fc80003f2e000 */
[----:B------:R-:W-:-:S13]  /*0160*/  @!P2 PLOP3.LUT P0, PT, P1, PT, PT, 0x80, 0x8 ;  /* 0x000000000008a81c */ /* 0x000fda0000f0f070 */
[----:B------:R-:W-:-:S04]  /*0170*/  @!P0 FMUL R6, R6, 0.5 ;  /* 0x3f00000006068820 */ /* 0x000fc80000400000 */
[----:B------:R-:W0:Y:S01]  /*0180*/  @!P2 MUFU.EX2 R7, R6 ;  /* 0x000000060007a308 */ /* 0x000e220000000800 */
[----:B------:R-:W-:Y:S02]  /*0190*/  IMAD.MOV.U32 R0, RZ, RZ, RZ ;  /* 0x000000ffff007224 */ /* 0x000fe400078e00ff */
[----:B0-----:R-:W-:-:S04]  /*01a0*/  @!P0 FMUL R7, R7, R7 ;  /* 0x0000000707078220 */ /* 0x001fc80000400000 */
[----:B------:R-:W-:-:S05]  /*01b0*/  @!P2 IMAD.MOV.U32 R0, RZ, RZ, R7 ;  /* 0x000000ffff00a224 */ /* 0x000fca00078e0007 */
[----:B------:R0:W-:Y:S01]  /*01c0*/  STS [R3], R0 ;  /* 0x0000000003007388 */ /* 0x0001e20000000800 */
[----:B------:R-:W-:Y:S01]  /*01d0*/  BAR.SYNC.DEFER_BLOCKING 0x0 ;  /* 0x0000000000007b1d */ /* 0x000fe20000010000 */
[----:B------:R-:W-:-:S05]  /*01e0*/  ISETP.NE.AND P1, PT, R8, RZ, PT ;  /* 0x000000ff0800720c */ /* 0x000fca0003f25270 */
[----:B------:R-:W-:Y:S08]  /*01f0*/  BRA.U !UP0, `(.L_x_14) ;  /* 0x0000000108387547 */ /* 0x000ff0000b800000 */
[----:B0-----:R-:W-:-:S07]  /*0200*/  MOV R0, UR8 ;  /* 0x0000000800007c02 */ /* 0x001fce0008000f00 */
.L_x_15:
[----:B------:R-:W-:-:S05]  /*0210*/  SHF.R.U32.HI R7, RZ, 0x1, R0 ;  /* 0x00000001ff077819 */ /* 0x000fca0000011600 */
[----:B------:R-:W-:-:S05]  /*0220*/  IMAD.IADD R2, R7, 0x1, R8 ;  /* 0x0000000107027824 */ /* 0x000fca00078e0208 */
[----:B------:R-:W-:-:S04]  /*0230*/  ISETP.GE.U32.AND P0, PT, R2, UR8, PT ;  /* 0x0000000802007c0c */ /* 0x000fc8000bf06070 */
[----:B------:R-:W-:-:S13]  /*0240*/  ISETP.GE.U32.OR P0, PT, R8, R7, P0 ;  /* 0x000000070800720c */ /* 0x000fda0000706470 */
[----:B------:R-:W-:Y:S01]  /*0250*/  @!P0 LEA R2, R7, R3, 0x2 ;  /* 0x0000000307028211 */ /* 0x000fe200078e10ff */
[----:B------:R-:W-:Y:S05]  /*0260*/  @!P0 LDS R5, [R3] ;  /* 0x0000000003058984 */ /* 0x000fea0000000800 */
[----:B------:R-:W0:Y:S02]  /*0270*/  @!P0 LDS R2, [R2] ;  /* 0x0000000002028984 */ /* 0x000e240000000800 */
[----:B0-----:R-:W-:-:S05]  /*0280*/  @!P0 FADD R4, R2, R5 ;  /* 0x0000000502048221 */ /* 0x001fca0000000000 */
[----:B------:R1:W-:Y:S01]  /*0290*/  @!P0 STS [R3], R4 ;  /* 0x0000000403008388 */ /* 0x0003e20000000800 */
[----:B------:R-:W-:Y:S01]  /*02a0*/  BAR.SYNC.DEFER_BLOCKING 0x0 ;  /* 0x0000000000007b1d */ /* 0x000fe20000010000 */
[----:B------:R-:W-:Y:S01]  /*02b0*/  ISETP.GT.U32.AND P0, PT, R0, 0x3, PT ;  /* 0x000000030000780c */ /* 0x000fe20003f04070 */
[----:B------:R-:W-:-:S12]  /*02c0*/  IMAD.MOV.U32 R0, RZ, RZ, R7 ;  /* 0x000000ffff007224 */ /* 0x000fd800078e0007 */
[----:B-1----:R-:W-:Y:S05]  /*02d0*/  @P0 BRA `(.L_x_15) ;  /* 0xfffffffc00cc0947 */ /* 0x002fea000383ffff */
.L_x_14:
[----:B------:R-:W-:Y:S05]  /*02e0*/  @P1 EXIT ;  /* 0x000000000000194d */ /* 0x000fea0003800000 */
[----:B------:R-:W1:Y:S01]  /*02f0*/  S2UR UR5, SR_CgaCtaId ;  /* 0x00000000000579c3 */ /* 0x000e620000008800 */
[----:B------:R-:W-:-:S07]  /*0300*/  UMOV UR4, 0x400 ;  /* 0x0000040000047882 */ /* 0x000fce0000000000 */
[----:B0-----:R-:W0:Y:S01]  /*0310*/  LDC.64 R2, c[0x4][0x8] ;  /* 0x01000200ff027b82 */ /* 0x001e220000000a00 */
[----:B-1----:R-:W-:-:S09]  /*0320*/  ULEA UR4, UR5, UR4, 0x18 ;  /* 0x0000000405047291 */ /* 0x002fd2000f8ec0ff */
[----:B------:R-:W0:Y:S04]  /*0330*/  LDS R5, [UR4] ;  /* 0x00000004ff057984 */ /* 0x000e280008000800 */
[----:B0-----:R-:W-:Y:S01]  /*0340*/  REDG.E.ADD.F32.FTZ.RN.STRONG.GPU desc[UR6][R2.64], R5 ;  /* 0x00000005020079a6 */ /* 0x001fe2000c12f306 */
[----:B------:R-:W-:Y:S05]  /*0350*/  EXIT ;  /* 0x000000000000794d */ /* 0x000fea0003800000 */
.L_x_16:
        /* <DEDUP_REMOVED lines=10> */
.L_x_23:


//--------------------- .text._Z10max_kernelPKfi  --------------------------
	.section	.text._Z10max_kernelPKfi,"ax",@progbits
	.align	128
        .global         _Z10max_kernelPKfi
        .type           _Z10max_kernelPKfi,@function
        .size           _Z10max_kernelPKfi,(.L_x_24 - _Z10max_kernelPKfi)
        .other          _Z10max_kernelPKfi,@"STO_CUDA_ENTRY STV_DEFAULT"
_Z10max_kernelPKfi:
.text._Z10max_kernelPKfi:
[----:B------:R-:W-:Y:S01]  /*0000*/  LDC R1, c[0x0][0x37c] ;  /* 0x0000df00ff017b82 */ /* 0x000fe20000000800 */
[----:B------:R-:W0:Y:S01]  /*0010*/  S2R R5, SR_CTAID.X ;  /* 0x0000000000057919 */ /* 0x000e220000002500 */
[----:B------:R-:W0:Y:S01]  /*0020*/  LDCU UR8, c[0x0][0x360] ;  /* 0x00006c00ff0877ac */ /* 0x000e220008000800 */
[----:B------:R-:W-:Y:S01]  /*0030*/  IMAD.MOV.U32 R0, RZ, RZ, -0x800001 ;  /* 0xff7fffffff007424 */ /* 0x000fe200078e00ff */
[----:B------:R-:W0:Y:S01]  /*0040*/  S2R R4, SR_TID.X ;  /* 0x0000000000047919 */ /* 0x000e220000002100 */
[----:B------:R-:W1:Y:S01]  /*0050*/  LDCU UR4, c[0x0][0x388] ;  /* 0x00007100ff0477ac */ /* 0x000e620008000800 */
[----:B------:R-:W2:Y:S01]  /*0060*/  LDCU.64 UR6, c[0x0][0x358] ;  /* 0x00006b00ff0677ac */ /* 0x000ea20008000a00 */
[----:B0-----:R-:W-:-:S05]  /*0070*/  IMAD R5, R5, UR8, R4 ;  /* 0x0000000805057c24 */ /* 0x001fca000f8e0204 */
[----:B-1----:R-:W-:-:S13]  /*0080*/  ISETP.GE.AND P0, PT, R5, UR4, PT ;  /* 0x0000000405007c0c */ /* 0x002fda000bf06270 */
[----:B------:R-:W0:Y:S02]  /*0090*/  @!P0 LDC.64 R2, c[0x0][0x380] ;  /* 0x0000e000ff028b82 */ /* 0x000e240000000a00 */
[----:B0-----:R-:W-:-:S05]  /*00a0*/  @!P0 IMAD.WIDE R2, R5, 0x4, R2 ;  /* 0x0000000405028825 */ /* 0x001fca00078e0202 */
[----:B--2---:R-:W2:Y:S01]  /*00b0*/  @!P0 LDG.E R0, desc[UR6][R2.64] ;  /* 0x0000000602008981 */ /* 0x004ea2000c1e1900 */
[----:B------:R-:W0:Y:S01]  /*00c0*/  S2UR UR5, SR_CgaCtaId ;  /* 0x00000000000579c3 */ /* 0x000e220000008800 */
[----:B------:R-:W-:Y:S01]  /*00d0*/  UMOV UR4, 0x400 ;  /* 0x0000040000047882 */ /* 0x000fe20000000000 */
[----:B------:R-:W-:Y:S01]  /*00e0*/  UISETP.GE.U32.AND UP0, UPT, UR8, 0x2, UPT ;  /* 0x000000020800788c */ /* 0x000fe2000bf06070 */
[----:B------:R-:W-:Y:S01]  /*00f0*/  ISETP.NE.AND P1, PT, R4, RZ, PT ;  /* 0x000000ff0400720c */ /* 0x000fe20003f25270 */
[----:B0-----:R-:W-:-:S06]  /*0100*/  ULEA UR4, UR5, UR4, 0x18 ;  /* 0x0000000405047291 */ /* 0x001fcc000f8ec0ff */
[----:B------:R-:W-:-:S05]  /*0110*/  LEA R5, R4, UR4, 0x2 ;  /* 0x0000000404057c11 */ /* 0x000fca000f8e10ff */
[----:B--2---:R0:W-:Y:S01]  /*0120*/  STS [R5], R0 ;  /* 0x0000000005007388 */ /* 0x0041e20000000800 */
[----:B------:R-:W-:Y:S05]  /*0130*/  BRA.U !UP0, `(.L_x_17) ;  /* 0x0000000108387547 */ /* 0x000fea000b800000 */
[----:B0-----:R-:W-:-:S07]  /*0140*/  IMAD.U32 R0, RZ, RZ, UR8 ;  /* 0x00000008ff007e24 */ /* 0x001fce000f8e00ff */
.L_x_18:
[----:B------:R-:W-:-:S05]  /*0150*/  SHF.R.U32.HI R7, RZ, 0x1, R0 ;  /* 0x00000001ff077819 */ /* 0x000fca0000011600 */
[----:B------:R-:W-:-:S05]  /*0160*/  IMAD.IADD R2, R7, 0x1, R4 ;  /* 0x0000000107027824 */ /* 0x000fca00078e0204 */
[----:B------:R-:W-:-:S04]  /*0170*/  ISETP.GE.U32.AND P0, PT, R2, UR8, PT ;  /* 0x0000000802007c0c */ /* 0x000fc8000bf06070 */
[----:B------:R-:W-:-:S13]  /*0180*/  ISETP.GE.U32.OR P0, PT, R4, R7, P0 ;  /* 0x000000070400720c */ /* 0x000fda0000706470 */
[----:B------:R-:W-:Y:S01]  /*0190*/  @!P0 IMAD R3, R7, 0x4, R5 ;  /* 0x0000000407038824 */ /* 0x000fe200078e0205 */
[----:B------:R-:W-:Y:S05]  /*01a0*/  @!P0 LDS R2, [R5] ;  /* 0x0000000005028984 */ /* 0x000fea0000000800 */
[----:B------:R-:W0:Y:S02]  /*01b0*/  @!P0 LDS R3, [R3] ;  /* 0x0000000003038984 */ /* 0x000e240000000800 */
[----:B0-----:R-:W-:-:S05]  /*01c0*/  @!P0 FMNMX R2, R2, R3, !PT ;  /* 0x0000000302028209 */ /* 0x001fca0007800000 */
[----:B------:R1:W-:Y:S01]  /*01d0*/  @!P0 STS [R5], R2 ;  /* 0x0000000205008388 */ /* 0x0003e20000000800 */
[----:B------:R-:W-:Y:S01]  /*01e0*/  BAR.SYNC.DEFER_BLOCKING 0x0 ;  /* 0x0000000000007b1d */ /* 0x000fe20000010000 */
[----:B------:R-:W-:Y:S01]  /*01f0*/  ISETP.GT.U32.AND P0, PT, R0, 0x3, PT ;  /* 0x000000030000780c */ /* 0x000fe20003f04070 */
[----:B------:R-:W-:-:S12]  /*0200*/  IMAD.MOV.U32 R0, RZ, RZ, R7 ;  /* 0x000000ffff007224 */ /* 0x000fd800078e0007 */
[----:B-1----:R-:W-:Y:S05]  /*0210*/  @P0 BRA `(.L_x_18) ;  /* 0xfffffffc00cc0947 */ /* 0x002fea000383ffff */
.L_x_17:
[----:B------:R-:W-:Y:S05]  /*0220*/  @P1 EXIT ;  /* 0x000000000000194d */ /* 0x000fea0003800000 */
[----:B------:R-:W1:Y:S02]  /*0230*/  LDC.64 R2, c[0x4][RZ] ;  /* 0x01000000ff027b82 */ /* 0x000e640000000a00 */
[----:B-1----:R1:W5:Y:S06]  /*0240*/  LDG.E R6, desc[UR6][R2.64] ;  /* 0x0000000602067981 */ /* 0x00236c000c1e1900 */
[----:B------:R-:W2:Y:S01]  /*0250*/  S2UR UR5, SR_CgaCtaId ;  /* 0x00000000000579c3 */ /* 0x000ea20000008800 */
[----:B------:R-:W-:Y:S02]  /*0260*/  UMOV UR4, 0x400 ;  /* 0x0000040000047882 */ /* 0x000fe40000000000 */
[----:B--2---:R-:W-:-:S09]  /*0270*/  ULEA UR4, UR5, UR4, 0x18 ;  /* 0x0000000405047291 */ /* 0x004fd2000f8ec0ff */
[----:B01----:R-:W0:Y:S03]  /*0280*/  LDS R5, [UR4] ;  /* 0x00000004ff057984 */ /* 0x003e260008000800 */
.L_x_19:
[----:B0----5:R-:W-:Y:S01]  /*0290*/  FMNMX R7, R5, R6, !PT ;  /* 0x0000000605077209 */ /* 0x021fe20007800000 */
[----:B------:R-:W-:Y:S05]  /*02a0*/  YIELD ;  /* 0x0000000000007946 */ /* 0x000fea0003800000 */
[----:B------:R-:W2:Y:S02]  /*02b0*/  ATOMG.E.CAS.STRONG.GPU PT, R7, [R2], R6, R7 ;  /* 0x00000006020773a9 */ /* 0x000ea400001ee107 */
[----:B--2---:R-:W-:Y:S01]  /*02c0*/  ISETP.NE.AND P0, PT, R6, R7, PT ;  /* 0x000000070600720c */ /* 0x004fe20003f05270 */
[----:B------:R-:W-:-:S12]  /*02d0*/  IMAD.MOV.U32 R6, RZ, RZ, R7 ;  /* 0x000000ffff067224 */ /* 0x000fd800078e0007 */
[----:B------:R-:W-:Y:S05]  /*02e0*/  @P0 BRA `(.L_x_19) ;  /* 0xfffffffc00e80947 */ /* 0x000fea000383ffff */
[----:B------:R-:W-:Y:S05]  /*02f0*/  EXIT ;  /* 0x000000000000794d */ /* 0x000fea0003800000 */
.L_x_20:
        /* <DEDUP_REMOVED lines=16> */
.L_x_24:


//--------------------- .nv.shared._Z14softmax_kernelPKfPfi --------------------------
	.section	.nv.shared._Z14softmax_kernelPKfPfi,"aw",@nobits
	.sectionflags	@""
	.align	16
	.zero		1024


//--------------------- .nv.shared.reserved.0     --------------------------
	.section	.nv.shared.reserved.0,"aw",@nobits
	.weak		__nv_reservedSMEM_offset_0_alias
	.size		__nv_reservedSMEM_offset_0_alias, 0, 64
	.other		__nv_reservedSMEM_offset_0_alias,@"STO_CUDA_RESERVED_SHARED STV_DEFAULT"
__nv_reservedSMEM_offset_0_alias:
	.zero		0
	.zero		64


//--------------------- .nv.global                --------------------------
	.section	.nv.global,"aw",@nobits
	.align	4
.nv.global:
	.type		d_max,@object
	.size		d_max,(d_norm - d_max)
d_max:
	.zero		4
	.type		d_norm,@object
	.size		d_norm,(.L_1 - d_norm)
d_norm:
	.zero		4
.L_1:


//--------------------- .nv.shared._Z16reduction_kernelPKfi --------------------------
	.section	.nv.shared._Z16reduction_kernelPKfi,"aw",@nobits
	.sectionflags	@""
	.align	16
	.zero		1024


//--------------------- .nv.shared._Z10max_kernelPKfi --------------------------
	.section	.nv.shared._Z10max_kernelPKfi,"aw",@nobits
	.sectionflags	@""
	.align	16
	.zero		1024


//--------------------- .nv.constant0._Z14softmax_kernelPKfPfi --------------------------
	.section	.nv.constant0._Z14softmax_kernelPKfPfi,"a",@progbits
	.sectionflags	@""
	.align	4
.nv.constant0._Z14softmax_kernelPKfPfi:
	.zero		916


//--------------------- .nv.constant0._Z16reduction_kernelPKfi --------------------------
	.section	.nv.constant0._Z16reduction_kernelPKfi,"a",@progbits
	.sectionflags	@""
	.align	4
.nv.constant0._Z16reduction_kernelPKfi:
	.zero		908


//--------------------- .nv.constant0._Z10max_kernelPKfi --------------------------
	.section	.nv.constant0._Z10max_kernelPKfi,"a",@progbits
	.sectionflags	@""
	.align	4
.nv.constant0._Z10max_kernelPKfi:
	.zero		908


//--------------------- SYMBOLS --------------------------

	.type		.nv.reservedSmem.offset0,@object
	.size		.nv.reservedSmem.offset0,0x4
	.type		.nv.reservedSmem.cap,@object
	.size		.nv.reservedSmem.cap,0x4
